//
// Generated by NVIDIA NVVM Compiler
//
// Compiler Build ID: CL-36424714
// Cuda compilation tools, release 13.0, V13.0.88
// Based on NVVM 20.0.0
//

.version 9.0
.target sm_100
.address_size 64

	// .globl	_Z9countOddsPiS_i

.visible .entry _Z9countOddsPiS_i(
	.param .u64 .ptr .align 1 _Z9countOddsPiS_i_param_0,
	.param .u64 .ptr .align 1 _Z9countOddsPiS_i_param_1,
	.param .u32 _Z9countOddsPiS_i_param_2
)
{
	.reg .pred 	%p<7>;
	.reg .b32 	%r<36>;
	.reg .b64 	%rd<3>;

	ld.param.u64 	%rd2, [_Z9countOddsPiS_i_param_1];
	ld.param.u32 	%r13, [_Z9countOddsPiS_i_param_2];
	cvta.to.global.u64 	%rd1, %rd2;
	mov.u32 	%r14, %ctaid.x;
	mov.u32 	%r15, %ntid.x;
	mov.u32 	%r16, %tid.x;
	mad.lo.s32 	%r34, %r14, %r15, %r16;
	mov.u32 	%r17, %nctaid.x;
	mul.lo.s32 	%r2, %r15, %r17;
	setp.ge.s32 	%p1, %r34, %r13;
	@%p1 bra 	$L__BB0_7;
	add.s32 	%r18, %r34, %r2;
	max.s32 	%r19, %r13, %r18;
	setp.lt.s32 	%p2, %r18, %r13;
	selp.u32 	%r20, 1, 0, %p2;
	add.s32 	%r21, %r18, %r20;
	sub.s32 	%r22, %r19, %r21;
	div.u32 	%r23, %r22, %r2;
	add.s32 	%r3, %r23, %r20;
	and.b32  	%r24, %r3, 3;
	setp.eq.s32 	%p3, %r24, 3;
	@%p3 bra 	$L__BB0_4;
	add.s32 	%r25, %r3, 1;
	and.b32  	%r26, %r25, 3;
	neg.s32 	%r32, %r26;
$L__BB0_3:
	.pragma "nounroll";
	atom.global.add.u32 	%r27, [%rd1], 1;
	add.s32 	%r34, %r34, %r2;
	add.s32 	%r32, %r32, 1;
	setp.ne.s32 	%p4, %r32, 0;
	@%p4 bra 	$L__BB0_3;
$L__BB0_4:
	setp.lt.u32 	%p5, %r3, 3;
	@%p5 bra 	$L__BB0_7;
	shl.b32 	%r10, %r2, 2;
$L__BB0_6:
	atom.global.add.u32 	%r28, [%rd1], 1;
	atom.global.add.u32 	%r29, [%rd1], 1;
	atom.global.add.u32 	%r30, [%rd1], 1;
	atom.global.add.u32 	%r31, [%rd1], 1;
	add.s32 	%r34, %r10, %r34;
	setp.lt.s32 	%p6, %r34, %r13;
	@%p6 bra 	$L__BB0_6;
$L__BB0_7:
	ret;

}
	// .globl	_Z4oddsPiS_i
.visible .entry _Z4oddsPiS_i(
	.param .u64 .ptr .align 1 _Z4oddsPiS_i_param_0,
	.param .u64 .ptr .align 1 _Z4oddsPiS_i_param_1,
	.param .u32 _Z4oddsPiS_i_param_2
)
{
	.reg .pred 	%p<7>;
	.reg .b32 	%r<36>;
	.reg .b64 	%rd<3>;

	ld.param.u64 	%rd2, [_Z4oddsPiS_i_param_1];
	ld.param.u32 	%r13, [_Z4oddsPiS_i_param_2];
	cvta.to.global.u64 	%rd1, %rd2;
	mov.u32 	%r14, %ctaid.x;
	mov.u32 	%r15, %ntid.x;
	mov.u32 	%r16, %tid.x;
	mad.lo.s32 	%r34, %r14, %r15, %r16;
	mov.u32 	%r17, %nctaid.x;
	mul.lo.s32 	%r2, %r15, %r17;
	setp.ge.s32 	%p1, %r34, %r13;
	@%p1 bra 	$L__BB1_7;
	add.s32 	%r18, %r34, %r2;
	max.s32 	%r19, %r13, %r18;
	setp.lt.s32 	%p2, %r18, %r13;
	selp.u32 	%r20, 1, 0, %p2;
	add.s32 	%r21, %r18, %r20;
	sub.s32 	%r22, %r19, %r21;
	div.u32 	%r23, %r22, %r2;
	add.s32 	%r3, %r23, %r20;
	and.b32  	%r24, %r3, 3;
	setp.eq.s32 	%p3, %r24, 3;
	@%p3 bra 	$L__BB1_4;
	add.s32 	%r25, %r3, 1;
	and.b32  	%r26, %r25, 3;
	neg.s32 	%r32, %r26;
$L__BB1_3:
	.pragma "nounroll";
	atom.global.add.u32 	%r27, [%rd1], 1;
	add.s32 	%r34, %r34, %r2;
	add.s32 	%r32, %r32, 1;
	setp.ne.s32 	%p4, %r32, 0;
	@%p4 bra 	$L__BB1_3;
$L__BB1_4:
	setp.lt.u32 	%p5, %r3, 3;
	@%p5 bra 	$L__BB1_7;
	shl.b32 	%r10, %r2, 2;
$L__BB1_6:
	atom.global.add.u32 	%r28, [%rd1], 1;
	atom.global.add.u32 	%r29, [%rd1], 1;
	atom.global.add.u32 	%r30, [%rd1], 1;
	atom.global.add.u32 	%r31, [%rd1], 1;
	add.s32 	%r34, %r10, %r34;
	setp.lt.s32 	%p6, %r34, %r13;
	@%p6 bra 	$L__BB1_6;
$L__BB1_7:
	ret;

}


// ===== COMPILED SASS (sm_100) =====

	.target	sm_100

	.elftype	@"ET_EXEC"


//--------------------- .note.nv.tkinfo           --------------------------
	.section	.note.nv.tkinfo,"",@"SHT_NOTE"
	.sectionflags	@"SHF_NOTE_NV_TKINFO"
	.tkinfo
        /*0018*/ 	.word	0x00000002
        /*0030*/ 	.string	""
        /*0030*/ 	.string	"ptxas"
        /*0030*/ 	.string	"Cuda compilation tools, release 13.0, V13.0.88"
        /*0030*/ 	.string	"Build cuda_13.0.r13.0/compiler.36424714_0"
        /*0030*/ 	.string	"-arch sm_100 -m 64 "



//--------------------- .note.nv.cuinfo           --------------------------
	.section	.note.nv.cuinfo,"",@"SHT_NOTE"
	.sectionflags	@"SHF_NOTE_NV_CUINFO"
        /*0018*/ 	.short	0x0002
        /*001a*/ 	.short	0x0064
        /*001c*/ 	.short	0x0082
	.zero		2


//--------------------- .nv.info                  --------------------------
	.section	.nv.info,"",@"SHT_CUDA_INFO"
	.align	4


	//----- nvinfo : EIATTR_REGCOUNT
	.align		4
        /*0000*/ 	.byte	0x04, 0x2f
        /*0002*/ 	.short	(.L_1 - .L_0)
	.align		4
.L_0:
        /*0004*/ 	.word	index@(_Z9countOddsPiS_i)
        /*0008*/ 	.word	0x0000000c


	//----- nvinfo : EIATTR_FRAME_SIZE
	.align		4
.L_1:
        /*000c*/ 	.byte	0x04, 0x11
        /*000e*/ 	.short	(.L_3 - .L_2)
	.align		4
.L_2:
        /*0010*/ 	.word	index@(_Z9countOddsPiS_i)
        /*0014*/ 	.word	0x00000000


	//----- nvinfo : EIATTR_REGCOUNT
	.align		4
.L_3:
        /*0018*/ 	.byte	0x04, 0x2f
        /*001a*/ 	.short	(.L_5 - .L_4)
	.align		4
.L_4:
        /*001c*/ 	.word	index@(_Z4oddsPiS_i)
        /*0020*/ 	.word	0x0000000c


	//----- nvinfo : EIATTR_FRAME_SIZE
	.align		4
.L_5:
        /*0024*/ 	.byte	0x04, 0x11
        /*0026*/ 	.short	(.L_7 - .L_6)
	.align		4
.L_6:
        /*0028*/ 	.word	index@(_Z4oddsPiS_i)
        /*002c*/ 	.word	0x00000000


	//----- nvinfo : EIATTR_MIN_STACK_SIZE
	.align		4
.L_7:
        /*0030*/ 	.byte	0x04, 0x12
        /*0032*/ 	.short	(.L_9 - .L_8)
	.align		4
.L_8:
        /*0034*/ 	.word	index@(_Z4oddsPiS_i)
        /*0038*/ 	.word	0x00000000


	//----- nvinfo : EIATTR_MIN_STACK_SIZE
	.align		4
.L_9:
        /*003c*/ 	.byte	0x04, 0x12
        /*003e*/ 	.short	(.L_11 - .L_10)
	.align		4
.L_10:
        /*0040*/ 	.word	index@(_Z9countOddsPiS_i)
        /*0044*/ 	.word	0x00000000
.L_11:


//--------------------- .nv.compat                --------------------------
	.section	.nv.compat,"",@"SHT_CUDA_COMPAT_INFO"
	.align	4
        /*0000*/ 	.byte	0x02, 0x09, 0x00, 0x00, 0x02, 0x02, 0x01, 0x00, 0x02, 0x05, 0x05, 0x00, 0x03, 0x07, 0x01, 0x01
        /*0010*/ 	.byte	0x02, 0x03, 0x00, 0x00, 0x02, 0x06, 0x01, 0x00, 0x04, 0x0b, 0x08, 0x00, 0x09, 0x00, 0x00, 0x00
        /*0020*/ 	.byte	0x00, 0x00, 0x00, 0x00


//--------------------- .nv.info._Z4oddsPiS_i     --------------------------
	.section	.nv.info._Z4oddsPiS_i,"",@"SHT_CUDA_INFO"
	.sectionflags	@""
	.align	4


	//----- nvinfo : EIATTR_CUDA_API_VERSION
	.align		4
        /*0000*/ 	.byte	0x04, 0x37
        /*0002*/ 	.short	(.L_13 - .L_12)
.L_12:
        /*0004*/ 	.word	0x00000082


	//----- nvinfo : EIATTR_KPARAM_INFO
	.align		4
.L_13:
        /*0008*/ 	.byte	0x04, 0x17
        /*000a*/ 	.short	(.L_15 - .L_14)
.L_14:
        /*000c*/ 	.word	0x00000000
        /*0010*/ 	.short	0x0002
        /*0012*/ 	.short	0x0010
        /*0014*/ 	.byte	0x00, 0xf0, 0x11, 0x00


	//----- nvinfo : EIATTR_KPARAM_INFO
	.align		4
.L_15:
        /*0018*/ 	.byte	0x04, 0x17
        /*001a*/ 	.short	(.L_17 - .L_16)
.L_16:
        /*001c*/ 	.word	0x00000000
        /*0020*/ 	.short	0x0001
        /*0022*/ 	.short	0x0008
        /*0024*/ 	.byte	0x00, 0xf5, 0x21, 0x00


	//----- nvinfo : EIATTR_KPARAM_INFO
	.align		4
.L_17:
        /*0028*/ 	.byte	0x04, 0x17
        /*002a*/ 	.short	(.L_19 - .L_18)
.L_18:
        /*002c*/ 	.word	0x00000000
        /*0030*/ 	.short	0x0000
        /*0032*/ 	.short	0x0000
        /*0034*/ 	.byte	0x00, 0xf5, 0x21, 0x00


	//----- nvinfo : EIATTR_SPARSE_MMA_MASK
	.align		4
.L_19:
        /*0038*/ 	.byte	0x03, 0x50
        /*003a*/ 	.short	0x0000


	//----- nvinfo : EIATTR_MAXREG_COUNT
	.align		4
        /*003c*/ 	.byte	0x03, 0x1b
        /*003e*/ 	.short	0x00ff


	//----- nvinfo : EIATTR_MERCURY_ISA_VERSION
	.align		4
        /*0040*/ 	.byte	0x03, 0x5f
        /*0042*/ 	.short	0x0101


	//----- nvinfo : EIATTR_INT_WARP_WIDE_INSTR_OFFSETS
	.align		4
        /*0044*/ 	.byte	0x04, 0x31
        /*0046*/ 	.short	(.L_21 - .L_20)


	//   ....[0]....
.L_20:
        /*0048*/ 	.word	0x000002e0


	//   ....[1]....
        /*004c*/ 	.word	0x000003b0


	//----- nvinfo : EIATTR_VRC_CTA_INIT_COUNT
	.align		4
.L_21:
        /*0050*/ 	.byte	0x02, 0x4a
	.zero		1
	.zero		1


	//----- nvinfo : EIATTR_EXIT_INSTR_OFFSETS
	.align		4
        /*0054*/ 	.byte	0x04, 0x1c
        /*0056*/ 	.short	(.L_23 - .L_22)


	//   ....[0]....
.L_22:
        /*0058*/ 	.word	0x00000090


	//   ....[1]....
        /*005c*/ 	.word	0x00000380


	//   ....[2]....
        /*0060*/ 	.word	0x00000460


	//----- nvinfo : EIATTR_CRS_STACK_SIZE
	.align		4
.L_23:
        /*0064*/ 	.byte	0x04, 0x1e
        /*0066*/ 	.short	(.L_25 - .L_24)
.L_24:
        /*0068*/ 	.word	0x00000000


	//----- nvinfo : EIATTR_CBANK_PARAM_SIZE
	.align		4
.L_25:
        /*006c*/ 	.byte	0x03, 0x19
        /*006e*/ 	.short	0x0014


	//----- nvinfo : EIATTR_PARAM_CBANK
	.align		4
        /*0070*/ 	.byte	0x04, 0x0a
        /*0072*/ 	.short	(.L_27 - .L_26)
	.align		4
.L_26:
        /*0074*/ 	.word	index@(.nv.constant0._Z4oddsPiS_i)
        /*0078*/ 	.short	0x0380
        /*007a*/ 	.short	0x0014


	//----- nvinfo : EIATTR_SW_WAR
	.align		4
.L_27:
        /*007c*/ 	.byte	0x04, 0x36
        /*007e*/ 	.short	(.L_29 - .L_28)
.L_28:
        /*0080*/ 	.word	0x00000008
.L_29:


//--------------------- .nv.info._Z9countOddsPiS_i --------------------------
	.section	.nv.info._Z9countOddsPiS_i,"",@"SHT_CUDA_INFO"
	.sectionflags	@""
	.align	4


	//----- nvinfo : EIATTR_CUDA_API_VERSION
	.align		4
        /*0000*/ 	.byte	0x04, 0x37
        /*0002*/ 	.short	(.L_31 - .L_30)
.L_30:
        /*0004*/ 	.word	0x00000082


	//----- nvinfo : EIATTR_KPARAM_INFO
	.align		4
.L_31:
        /*0008*/ 	.byte	0x04, 0x17
        /*000a*/ 	.short	(.L_33 - .L_32)
.L_32:
        /*000c*/ 	.word	0x00000000
        /*0010*/ 	.short	0x0002
        /*0012*/ 	.short	0x0010
        /*0014*/ 	.byte	0x00, 0xf0, 0x11, 0x00


	//----- nvinfo : EIATTR_KPARAM_INFO
	.align		4
.L_33:
        /*0018*/ 	.byte	0x04, 0x17
        /*001a*/ 	.short	(.L_35 - .L_34)
.L_34:
        /*001c*/ 	.word	0x00000000
        /*0020*/ 	.short	0x0001
        /*0022*/ 	.short	0x0008
        /*0024*/ 	.byte	0x00, 0xf5, 0x21, 0x00


	//----- nvinfo : EIATTR_KPARAM_INFO
	.align		4
.L_35:
        /*0028*/ 	.byte	0x04, 0x17
        /*002a*/ 	.short	(.L_37 - .L_36)
.L_36:
        /*002c*/ 	.word	0x00000000
        /*0030*/ 	.short	0x0000
        /*0032*/ 	.short	0x0000
        /*0034*/ 	.byte	0x00, 0xf5, 0x21, 0x00


	//----- nvinfo : EIATTR_SPARSE_MMA_MASK
	.align		4
.L_37:
        /*0038*/ 	.byte	0x03, 0x50
        /*003a*/ 	.short	0x0000


	//----- nvinfo : EIATTR_MAXREG_COUNT
	.align		4
        /*003c*/ 	.byte	0x03, 0x1b
        /*003e*/ 	.short	0x00ff


	//----- nvinfo : EIATTR_MERCURY_ISA_VERSION
	.align		4
        /*0040*/ 	.byte	0x03, 0x5f
        /*0042*/ 	.short	0x0101


	//----- nvinfo : EIATTR_INT_WARP_WIDE_INSTR_OFFSETS
	.align		4
        /*0044*/ 	.byte	0x04, 0x31
        /*0046*/ 	.short	(.L_39 - .L_38)


	//   ....[0]....
.L_38:
        /*0048*/ 	.word	0x000002e0


	//   ....[1]....
        /*004c*/ 	.word	0x000003b0


	//----- nvinfo : EIATTR_VRC_CTA_INIT_COUNT
	.align		4
.L_39:
        /*0050*/ 	.byte	0x02, 0x4a
	.zero		1
	.zero		1


	//----- nvinfo : EIATTR_EXIT_INSTR_OFFSETS
	.align		4
        /*0054*/ 	.byte	0x04, 0x1c
        /*0056*/ 	.short	(.L_41 - .L_40)


	//   ....[0]....
.L_40:
        /*0058*/ 	.word	0x00000090


	//   ....[1]....
        /*005c*/ 	.word	0x00000380


	//   ....[2]....
        /*0060*/ 	.word	0x00000460


	//----- nvinfo : EIATTR_CRS_STACK_SIZE
	.align		4
.L_41:
        /*0064*/ 	.byte	0x04, 0x1e
        /*0066*/ 	.short	(.L_43 - .L_42)
.L_42:
        /*0068*/ 	.word	0x00000000


	//----- nvinfo : EIATTR_CBANK_PARAM_SIZE
	.align		4
.L_43:
        /*006c*/ 	.byte	0x03, 0x19
        /*006e*/ 	.short	0x0014


	//----- nvinfo : EIATTR_PARAM_CBANK
	.align		4
        /*0070*/ 	.byte	0x04, 0x0a
        /*0072*/ 	.short	(.L_45 - .L_44)
	.align		4
.L_44:
        /*0074*/ 	.word	index@(.nv.constant0._Z9countOddsPiS_i)
        /*0078*/ 	.short	0x0380
        /*007a*/ 	.short	0x0014


	//----- nvinfo : EIATTR_SW_WAR
	.align		4
.L_45:
        /*007c*/ 	.byte	0x04, 0x36
        /*007e*/ 	.short	(.L_47 - .L_46)
.L_46:
        /*0080*/ 	.word	0x00000008
.L_47:


//--------------------- .nv.callgraph             --------------------------
	.section	.nv.callgraph,"",@"SHT_CUDA_CALLGRAPH"
	.align	4
	.sectionentsize	8
	.align		4
        /*0000*/ 	.word	0x00000000
	.align		4
        /*0004*/ 	.word	0xffffffff
	.align		4
        /*0008*/ 	.word	0x00000000
	.align		4
        /*000c*/ 	.word	0xfffffffe
	.align		4
        /*0010*/ 	.word	0x00000000
	.align		4
        /*0014*/ 	.word	0xfffffffd
	.align		4
        /*0018*/ 	.word	0x00000000
	.align		4
        /*001c*/ 	.word	0xfffffffc


//--------------------- .text._Z4oddsPiS_i        --------------------------
	.section	.text._Z4oddsPiS_i,"ax",@progbits
	.align	128
        .global         _Z4oddsPiS_i
        .type           _Z4oddsPiS_i,@function
        .size           _Z4oddsPiS_i,(.L_x_10 - _Z4oddsPiS_i)
        .other          _Z4oddsPiS_i,@"STO_CUDA_ENTRY STV_DEFAULT"
_Z4oddsPiS_i:
.text._Z4oddsPiS_i:
[----:B------:R-:W-:Y:S01]  /*0000*/  LDC R1, c[0x0][0x37c] ;  /* 0x0000df00ff017b82 */ /* 0x000fe20000000800 */
[----:B------:R-:W0:Y:S07]  /*0010*/  S2R R3, SR_TID.X ;  /* 0x0000000000037919 */ /* 0x000e2e0000002100 */
[----:B------:R-:W0:Y:S01]  /*0020*/  S2UR UR4, SR_CTAID.X ;  /* 0x00000000000479c3 */ /* 0x000e220000002500 */
[----:B------:R-:W1:Y:S07]  /*0030*/  LDCU UR8, c[0x0][0x390] ;  /* 0x00007200ff0877ac */ /* 0x000e6e0008000800 */
[----:B------:R-:W0:Y:S01]  /*0040*/  LDC R0, c[0x0][0x360] ;  /* 0x0000d800ff007b82 */ /* 0x000e220000000800 */
[----:B------:R-:W2:Y:S01]  /*0050*/  LDCU UR5, c[0x0][0x370] ;  /* 0x00006e00ff0577ac */ /* 0x000ea20008000800 */
[----:B0-----:R-:W-:-:S02]  /*0060*/  IMAD R2, R0, UR4, R3 ;  /* 0x0000000400027c24 */ /* 0x001fc4000f8e0203 */
[----:B--2---:R-:W-:-:S03]  /*0070*/  IMAD R0, R0, UR5, RZ ;  /* 0x0000000500007c24 */ /* 0x004fc6000f8e02ff */
[----:B-1----:R-:W-:-:S13]  /*0080*/  ISETP.GE.AND P0, PT, R2, UR8, PT ;  /* 0x0000000802007c0c */ /* 0x002fda000bf06270 */
[----:B------:R-:W-:Y:S05]  /*0090*/  @P0 EXIT ;  /* 0x000000000000094d */ /* 0x000fea0003800000 */
[----:B------:R-:W0:Y:S01]  /*00a0*/  I2F.U32.RP R8, R0 ;  /* 0x0000000000087306 */ /* 0x000e220000209000 */
[----:B------:R-:W-:Y:S01]  /*00b0*/  IMAD.MOV.U32 R5, RZ, RZ, R2 ;  /* 0x000000ffff057224 */ /* 0x000fe200078e0002 */
[C---:B------:R-:W-:Y:S01]  /*00c0*/  ISETP.NE.U32.AND P2, PT, R0.reuse, RZ, PT ;  /* 0x000000ff0000720c */ /* 0x040fe20003f45070 */
[----:B------:R-:W-:Y:S01]  /*00d0*/  IMAD.MOV R9, RZ, RZ, -R0 ;  /* 0x000000ffff097224 */ /* 0x000fe200078e0a00 */
[----:B------:R-:W1:Y:S01]  /*00e0*/  LDCU.64 UR4, c[0x0][0x358] ;  /* 0x00006b00ff0477ac */ /* 0x000e620008000a00 */
[----:B------:R-:W-:Y:S01]  /*00f0*/  IMAD.IADD R4, R0, 0x1, R5 ;  /* 0x0000000100047824 */ /* 0x000fe200078e0205 */
[----:B------:R-:W-:Y:S01]  /*0100*/  BSSY.RECONVERGENT B0, `(.L_x_0) ;  /* 0x0000027000007945 */ /* 0x000fe20003800200 */
[----:B------:R-:W-:-:S03]  /*0110*/  IMAD.MOV.U32 R2, RZ, RZ, RZ ;  /* 0x000000ffff027224 */ /* 0x000fc600078e00ff */
[C---:B------:R-:W-:Y:S02]  /*0120*/  ISETP.GE.AND P0, PT, R4.reuse, UR8, PT ;  /* 0x0000000804007c0c */ /* 0x040fe4000bf06270 */
[----:B------:R-:W-:Y:S02]  /*0130*/  VIMNMX R7, PT, PT, R4, UR8, !PT ;  /* 0x0000000804077c48 */ /* 0x000fe4000ffe0100 */
[----:B------:R-:W-:Y:S01]  /*0140*/  SEL R6, RZ, 0x1, P0 ;  /* 0x00000001ff067807 */ /* 0x000fe20000000000 */
[----:B0-----:R-:W0:Y:S03]  /*0150*/  MUFU.RCP R8, R8 ;  /* 0x0000000800087308 */ /* 0x001e260000001000 */
[----:B------:R-:W-:Y:S01]  /*0160*/  IADD3 R7, PT, PT, R7, -R4, -R6 ;  /* 0x8000000407077210 */ /* 0x000fe20007ffe806 */
[----:B0-----:R-:W-:-:S06]  /*0170*/  VIADD R3, R8, 0xffffffe ;  /* 0x0ffffffe08037836 */ /* 0x001fcc0000000000 */
[----:B------:R-:W0:Y:S02]  /*0180*/  F2I.FTZ.U32.TRUNC.NTZ R3, R3 ;  /* 0x0000000300037305 */ /* 0x000e24000021f000 */
[----:B0-----:R-:W-:-:S04]  /*0190*/  IMAD R9, R9, R3, RZ ;  /* 0x0000000309097224 */ /* 0x001fc800078e02ff */
[----:B------:R-:W-:-:S06]  /*01a0*/  IMAD.HI.U32 R2, R3, R9, R2 ;  /* 0x0000000903027227 */ /* 0x000fcc00078e0002 */
[----:B------:R-:W-:-:S05]  /*01b0*/  IMAD.HI.U32 R3, R2, R7, RZ ;  /* 0x0000000702037227 */ /* 0x000fca00078e00ff */
[----:B------:R-:W-:-:S05]  /*01c0*/  IADD3 R2, PT, PT, -R3, RZ, RZ ;  /* 0x000000ff03027210 */ /* 0x000fca0007ffe1ff */
[----:B------:R-:W-:-:S05]  /*01d0*/  IMAD R7, R0, R2, R7 ;  /* 0x0000000200077224 */ /* 0x000fca00078e0207 */
[----:B------:R-:W-:-:S13]  /*01e0*/  ISETP.GE.U32.AND P0, PT, R7, R0, PT ;  /* 0x000000000700720c */ /* 0x000fda0003f06070 */
[----:B------:R-:W-:Y:S02]  /*01f0*/  @P0 IMAD.IADD R7, R7, 0x1, -R0 ;  /* 0x0000000107070824 */ /* 0x000fe400078e0a00 */
[----:B------:R-:W-:-:S03]  /*0200*/  @P0 VIADD R3, R3, 0x1 ;  /* 0x0000000103030836 */ /* 0x000fc60000000000 */
[----:B------:R-:W-:-:S13]  /*0210*/  ISETP.GE.U32.AND P1, PT, R7, R0, PT ;  /* 0x000000000700720c */ /* 0x000fda0003f26070 */
[----:B------:R-:W-:Y:S01]  /*0220*/  @P1 VIADD R3, R3, 0x1 ;  /* 0x0000000103031836 */ /* 0x000fe20000000000 */
[----:B------:R-:W-:-:S04]  /*0230*/  @!P2 LOP3.LUT R3, RZ, R0, RZ, 0x33, !PT ;  /* 0x00000000ff03a212 */ /* 0x000fc800078e33ff */
[----:B------:R-:W-:-:S04]  /*0240*/  IADD3 R4, PT, PT, R6, R3, RZ ;  /* 0x0000000306047210 */ /* 0x000fc80007ffe0ff */
[C---:B------:R-:W-:Y:S02]  /*0250*/  LOP3.LUT R2, R4.reuse, 0x3, RZ, 0xc0, !PT ;  /* 0x0000000304027812 */ /* 0x040fe400078ec0ff */
[----:B------:R-:W-:Y:S02]  /*0260*/  ISETP.GE.U32.AND P0, PT, R4, 0x3, PT ;  /* 0x000000030400780c */ /* 0x000fe40003f06070 */
[----:B------:R-:W-:-:S13]  /*0270*/  ISETP.NE.AND P1, PT, R2, 0x3, PT ;  /* 0x000000030200780c */ /* 0x000fda0003f25270 */
[----:B-1----:R-:W-:Y:S05]  /*0280*/  @!P1 BRA `(.L_x_1) ;  /* 0x0000000000389947 */ /* 0x002fea0003800000 */
[----:B------:R-:W0:Y:S01]  /*0290*/  S2R R6, SR_LANEID ;  /* 0x0000000000067919 */ /* 0x000e220000000000 */
[----:B------:R-:W1:Y:S01]  /*02a0*/  LDC.64 R2, c[0x0][0x388] ;  /* 0x0000e200ff027b82 */ /* 0x000e620000000a00 */
[----:B------:R-:W-:-:S05]  /*02b0*/  VIADD R4, R4, 0x1 ;  /* 0x0000000104047836 */ /* 0x000fca0000000000 */
[----:B------:R-:W-:-:S05]  /*02c0*/  LOP3.LUT R4, R4, 0x3, RZ, 0xc0, !PT ;  /* 0x0000000304047812 */ /* 0x000fca00078ec0ff */
[----:B------:R-:W-:-:S07]  /*02d0*/  IMAD.MOV R4, RZ, RZ, -R4 ;  /* 0x000000ffff047224 */ /* 0x000fce00078e0a04 */
.L_x_2:
[----:B------:R-:W-:Y:S02]  /*02e0*/  VOTEU.ANY UR6, UPT, PT ;  /* 0x0000000000067886 */ /* 0x000fe400038e0100 */
[----:B------:R-:W-:Y:S02]  /*02f0*/  UFLO.U32 UR7, UR6 ;  /* 0x00000006000772bd */ /* 0x000fe400080e0000 */
[----:B------:R-:W1:Y:S04]  /*0300*/  POPC R7, UR6 ;  /* 0x0000000600077d09 */ /* 0x000e680008000000 */
[----:B0-----:R-:W-:Y:S01]  /*0310*/  ISETP.EQ.U32.AND P1, PT, R6, UR7, PT ;  /* 0x0000000706007c0c */ /* 0x001fe2000bf22070 */
[----:B------:R-:W-:-:S12]  /*0320*/  VIADD R4, R4, 0x1 ;  /* 0x0000000104047836 */ /* 0x000fd80000000000 */
[----:B-1----:R2:W-:Y:S01]  /*0330*/  @P1 REDG.E.ADD.STRONG.GPU desc[UR4][R2.64], R7 ;  /* 0x000000070200198e */ /* 0x0025e2000c12e104 */
[----:B------:R-:W-:Y:S02]  /*0340*/  ISETP.NE.AND P1, PT, R4, RZ, PT ;  /* 0x000000ff0400720c */ /* 0x000fe40003f25270 */
[----:B------:R-:W-:-:S11]  /*0350*/  IADD3 R5, PT, PT, R0, R5, RZ ;  /* 0x0000000500057210 */ /* 0x000fd60007ffe0ff */
[----:B--2---:R-:W-:Y:S05]  /*0360*/  @P1 BRA `(.L_x_2) ;  /* 0xfffffffc00dc1947 */ /* 0x004fea000383ffff */
.L_x_1:
[----:B------:R-:W-:Y:S05]  /*0370*/  BSYNC.RECONVERGENT B0 ;  /* 0x0000000000007941 */ /* 0x000fea0003800200 */
.L_x_0:
[----:B------:R-:W-:Y:S05]  /*0380*/  @!P0 EXIT ;  /* 0x000000000000894d */ /* 0x000fea0003800000 */
[----:B------:R-:W0:Y:S01]  /*0390*/  S2R R4, SR_LANEID ;  /* 0x0000000000047919 */ /* 0x000e220000000000 */
[----:B------:R-:W1:Y:S02]  /*03a0*/  LDC.64 R2, c[0x0][0x388] ;  /* 0x0000e200ff027b82 */ /* 0x000e640000000a00 */
.L_x_3:
[----:B------:R-:W-:Y:S02]  /*03b0*/  VOTEU.ANY UR6, UPT, PT ;  /* 0x0000000000067886 */ /* 0x000fe400038e0100 */
[----:B------:R-:W-:Y:S02]  /*03c0*/  UFLO.U32 UR7, UR6 ;  /* 0x00000006000772bd */ /* 0x000fe400080e0000 */
[----:B------:R-:W1:Y:S04]  /*03d0*/  POPC R7, UR6 ;  /* 0x0000000600077d09 */ /* 0x000e680008000000 */
[----:B0-----:R-:W-:Y:S01]  /*03e0*/  ISETP.EQ.U32.AND P0, PT, R4, UR7, PT ;  /* 0x0000000704007c0c */ /* 0x001fe2000bf02070 */
[----:B------:R-:W-:-:S12]  /*03f0*/  IMAD R5, R0, 0x4, R5 ;  /* 0x0000000400057824 */ /* 0x000fd800078e0205 */
[----:B-1----:R2:W-:Y:S04]  /*0400*/  @P0 REDG.E.ADD.STRONG.GPU desc[UR4][R2.64], R7 ;  /* 0x000000070200098e */ /* 0x0025e8000c12e104 */
[----:B------:R2:W-:Y:S04]  /*0410*/  @P0 REDG.E.ADD.STRONG.GPU desc[UR4][R2.64], R7 ;  /* 0x000000070200098e */ /* 0x0005e8000c12e104 */
[----:B------:R2:W-:Y:S04]  /*0420*/  @P0 REDG.E.ADD.STRONG.GPU desc[UR4][R2.64], R7 ;  /* 0x000000070200098e */ /* 0x0005e8000c12e104 */
[----:B------:R2:W-:Y:S01]  /*0430*/  @P0 REDG.E.ADD.STRONG.GPU desc[UR4][R2.64], R7 ;  /* 0x000000070200098e */ /* 0x0005e2000c12e104 */
[----:B------:R-:W-:-:S13]  /*0440*/  ISETP.GE.AND P0, PT, R5, UR8, PT ;  /* 0x0000000805007c0c */ /* 0x000fda000bf06270 */
[----:B--2---:R-:W-:Y:S05]  /*0450*/  @!P0 BRA `(.L_x_3) ;  /* 0xfffffffc00d48947 */ /* 0x004fea000383ffff */
[----:B------:R-:W-:Y:S05]  /*0460*/  EXIT ;  /* 0x000000000000794d */ /* 0x000fea0003800000 */
.L_x_4:
[----:B------:R-:W-:-:S00]  /*0470*/  BRA `(.L_x_4) ;  /* 0xfffffffc00fc7947 */ /* 0x000fc0000383ffff */
[----:B------:R-:W-:-:S00]  /*0480*/  NOP ;  /* 0x0000000000007918 */ /* 0x000fc00000000000 */
[----:B------:R-:W-:-:S00]  /*0490*/  NOP ;  /* 0x0000000000007918 */ /* 0x000fc00000000000 */
[----:B------:R-:W-:-:S00]  /*04a0*/  NOP ;  /* 0x0000000000007918 */ /* 0x000fc00000000000 */
[----:B------:R-:W-:-:S00]  /*04b0*/  NOP ;  /* 0x0000000000007918 */ /* 0x000fc00000000000 */
[----:B------:R-:W-:-:S00]  /*04c0*/  NOP ;  /* 0x0000000000007918 */ /* 0x000fc00000000000 */
[----:B------:R-:W-:-:S00]  /*04d0*/  NOP ;  /* 0x0000000000007918 */ /* 0x000fc00000000000 */
[----:B------:R-:W-:-:S00]  /*04e0*/  NOP ;  /* 0x0000000000007918 */ /* 0x000fc00000000000 */
[----:B------:R-:W-:-:S00]  /*04f0*/  NOP ;  /* 0x0000000000007918 */ /* 0x000fc00000000000 */
.L_x_10:


//--------------------- .text._Z9countOddsPiS_i   --------------------------
	.section	.text._Z9countOddsPiS_i,"ax",@progbits
	.align	128
        .global         _Z9countOddsPiS_i
        .type           _Z9countOddsPiS_i,@function
        .size           _Z9countOddsPiS_i,(.L_x_11 - _Z9countOddsPiS_i)
        .other          _Z9countOddsPiS_i,@"STO_CUDA_ENTRY STV_DEFAULT"
_Z9countOddsPiS_i:
.text._Z9countOddsPiS_i:
        /* <DEDUP_REMOVED lines=46> */
.L_x_7:
        /* <DEDUP_REMOVED lines=9> */
.L_x_6:
[----:B------:R-:W-:Y:S05]  /*0370*/  BSYNC.RECONVERGENT B0 ;  /* 0x0000000000007941 */ /* 0x000fea0003800200 */
.L_x_5:
[----:B------:R-:W-:Y:S05]  /*0380*/  @!P0 EXIT ;  /* 0x000000000000894d */ /* 0x000fea0003800000 */
[----:B------:R-:W0:Y:S01]  /*0390*/  S2R R4, SR_LANEID ;  /* 0x0000000000047919 */ /* 0x000e220000000000 */
[----:B------:R-:W1:Y:S02]  /*03a0*/  LDC.64 R2, c[0x0][0x388] ;  /* 0x0000e200ff027b82 */ /* 0x000e640000000a00 */
.L_x_8:
        /* <DEDUP_REMOVED lines=12> */
.L_x_9:
        /* <DEDUP_REMOVED lines=9> */
.L_x_11:


//--------------------- .nv.shared.reserved.0     --------------------------
	.section	.nv.shared.reserved.0,"aw",@nobits
	.weak		__nv_reservedSMEM_offset_0_alias
	.size		__nv_reservedSMEM_offset_0_alias, 0, 64
	.other		__nv_reservedSMEM_offset_0_alias,@"STO_CUDA_RESERVED_SHARED STV_DEFAULT"
__nv_reservedSMEM_offset_0_alias:
	.zero		0
	.zero		64


//--------------------- .nv.constant0._Z4oddsPiS_i --------------------------
	.section	.nv.constant0._Z4oddsPiS_i,"a",@progbits
	.sectionflags	@""
	.align	4
.nv.constant0._Z4oddsPiS_i:
	.zero		916


//--------------------- .nv.constant0._Z9countOddsPiS_i --------------------------
	.section	.nv.constant0._Z9countOddsPiS_i,"a",@progbits
	.sectionflags	@""
	.align	4
.nv.constant0._Z9countOddsPiS_i:
	.zero		916


//--------------------- SYMBOLS --------------------------

	.type		.nv.reservedSmem.offset0,@object
	.size		.nv.reservedSmem.offset0,0x4
